	.headerflags	@"EF_CUDA_TEXMODE_UNIFIED EF_CUDA_64BIT_ADDRESS EF_CUDA_ACCELERATORS EF_CUDA_SM90 EF_CUDA_VIRTUAL_SM(EF_CUDA_SM90)"
	.elftype	@"ET_EXEC"


//--------------------- .nv.info                  --------------------------
	.section	.nv.info,"",@"SHT_CUDA_INFO"
	.align	4


	//----- nvinfo : EIATTR_REGCOUNT
	.align		4
        /*0000*/ 	.byte	0x04, 0x2f
        /*0002*/ 	.short	(.L_3 - .L_2)
	.align		4
.L_2:
        /*0004*/ 	.word	index@(triton_poi_fused__native_batch_norm_legit_no_training_leaky_relu_15)
        /*0008*/ 	.word	0x00000010


	//----- nvinfo : EIATTR_MIN_STACK_SIZE
	.align		4
.L_3:
        /*000c*/ 	.byte	0x04, 0x12
        /*000e*/ 	.short	(.L_5 - .L_4)
	.align		4
.L_4:
        /*0010*/ 	.word	index@(triton_poi_fused__native_batch_norm_legit_no_training_leaky_relu_15)
        /*0014*/ 	.word	0x00000000


	//----- nvinfo : EIATTR_FRAME_SIZE
	.align		4
.L_5:
        /*0018*/ 	.byte	0x04, 0x11
        /*001a*/ 	.short	(.L_7 - .L_6)
	.align		4
.L_6:
        /*001c*/ 	.word	index@(triton_poi_fused__native_batch_norm_legit_no_training_leaky_relu_15)
        /*0020*/ 	.word	0x00000000


	//----- nvinfo : EIATTR_MIN_STACK_SIZE
	.align		4
.L_7:
        /*0024*/ 	.byte	0x04, 0x12
        /*0026*/ 	.short	(.L_9 - .L_8)
	.align		4
.L_8:
        /*0028*/ 	.word	index@(triton_poi_fused__native_batch_norm_legit_no_training_leaky_relu_15)
        /*002c*/ 	.word	0x00000000
.L_9:


//--------------------- .nv.info.triton_poi_fused__native_batch_norm_legit_no_training_leaky_relu_15 --------------------------
	.section	.nv.info.triton_poi_fused__native_batch_norm_legit_no_training_leaky_relu_15,"",@"SHT_CUDA_INFO"
	.sectionflags	@""
	.align	4


	//----- nvinfo : EIATTR_CUDA_API_VERSION
	.align		4
        /*0000*/ 	.byte	0x04, 0x37
        /*0002*/ 	.short	(.L_11 - .L_10)
.L_10:
        /*0004*/ 	.word	0x0000007c


	//----- nvinfo : EIATTR_KPARAM_INFO
	.align		4
.L_11:
        /*0008*/ 	.byte	0x04, 0x17
        /*000a*/ 	.short	(.L_13 - .L_12)
.L_12:
        /*000c*/ 	.word	0x00000000
        /*0010*/ 	.short	0x0006
        /*0012*/ 	.short	0x0030
        /*0014*/ 	.byte	0x00, 0xf0, 0x11, 0x00


	//----- nvinfo : EIATTR_KPARAM_INFO
	.align		4
.L_13:
        /*0018*/ 	.byte	0x04, 0x17
        /*001a*/ 	.short	(.L_15 - .L_14)
.L_14:
        /*001c*/ 	.word	0x00000000
        /*0020*/ 	.short	0x0005
        /*0022*/ 	.short	0x0028
        /*0024*/ 	.byte	0x00, 0xf4, 0x21, 0x00


	//----- nvinfo : EIATTR_KPARAM_INFO
	.align		4
.L_15:
        /*0028*/ 	.byte	0x04, 0x17
        /*002a*/ 	.short	(.L_17 - .L_16)
.L_16:
        /*002c*/ 	.word	0x00000000
        /*0030*/ 	.short	0x0004
        /*0032*/ 	.short	0x0020
        /*0034*/ 	.byte	0x00, 0xf4, 0x21, 0x00


	//----- nvinfo : EIATTR_KPARAM_INFO
	.align		4
.L_17:
        /*0038*/ 	.byte	0x04, 0x17
        /*003a*/ 	.short	(.L_19 - .L_18)
.L_18:
        /*003c*/ 	.word	0x00000000
        /*0040*/ 	.short	0x0003
        /*0042*/ 	.short	0x0018
        /*0044*/ 	.byte	0x00, 0xf4, 0x21, 0x00


	//----- nvinfo : EIATTR_KPARAM_INFO
	.align		4
.L_19:
        /*0048*/ 	.byte	0x04, 0x17
        /*004a*/ 	.short	(.L_21 - .L_20)
.L_20:
        /*004c*/ 	.word	0x00000000
        /*0050*/ 	.short	0x0002
        /*0052*/ 	.short	0x0010
        /*0054*/ 	.byte	0x00, 0xf4, 0x21, 0x00


	//----- nvinfo : EIATTR_KPARAM_INFO
	.align		4
.L_21:
        /*0058*/ 	.byte	0x04, 0x17
        /*005a*/ 	.short	(.L_23 - .L_22)
.L_22:
        /*005c*/ 	.word	0x00000000
        /*0060*/ 	.short	0x0001
        /*0062*/ 	.short	0x0008
        /*0064*/ 	.byte	0x00, 0xf4, 0x21, 0x00


	//----- nvinfo : EIATTR_KPARAM_INFO
	.align		4
.L_23:
        /*0068*/ 	.byte	0x04, 0x17
        /*006a*/ 	.short	(.L_25 - .L_24)
.L_24:
        /*006c*/ 	.word	0x00000000
        /*0070*/ 	.short	0x0000
        /*0072*/ 	.short	0x0000
        /*0074*/ 	.byte	0x00, 0xf4, 0x21, 0x00


	//----- nvinfo : EIATTR_SPARSE_MMA_MASK
	.align		4
.L_25:
        /*0078*/ 	.byte	0x03, 0x50
        /*007a*/ 	.short	0x0000


	//----- nvinfo : EIATTR_MAXREG_COUNT
	.align		4
        /*007c*/ 	.byte	0x03, 0x1b
        /*007e*/ 	.short	0x00ff


	//----- nvinfo : EIATTR_EXIT_INSTR_OFFSETS
	.align		4
        /*0080*/ 	.byte	0x04, 0x1c
        /*0082*/ 	.short	(.L_27 - .L_26)


	//   ....[0]....
.L_26:
        /*0084*/ 	.word	0x000002d0


	//----- nvinfo : EIATTR_REQNTID
	.align		4
.L_27:
        /*0088*/ 	.byte	0x04, 0x10
        /*008a*/ 	.short	(.L_29 - .L_28)
.L_28:
        /*008c*/ 	.word	0x00000080
        /*0090*/ 	.word	0x00000001
        /*0094*/ 	.word	0x00000001


	//----- nvinfo : EIATTR_CBANK_PARAM_SIZE
	.align		4
.L_29:
        /*0098*/ 	.byte	0x03, 0x19
        /*009a*/ 	.short	0x0034


	//----- nvinfo : EIATTR_PARAM_CBANK
	.align		4
        /*009c*/ 	.byte	0x04, 0x0a
        /*009e*/ 	.short	(.L_31 - .L_30)
	.align		4
.L_30:
        /*00a0*/ 	.word	index@(.nv.constant0.triton_poi_fused__native_batch_norm_legit_no_training_leaky_relu_15)
        /*00a4*/ 	.short	0x0210
        /*00a6*/ 	.short	0x0034


	//----- nvinfo : EIATTR_SW_WAR
	.align		4
.L_31:
        /*00a8*/ 	.byte	0x04, 0x36
        /*00aa*/ 	.short	(.L_33 - .L_32)
.L_32:
        /*00ac*/ 	.word	0x00000008
.L_33:


//--------------------- .nv.callgraph             --------------------------
	.section	.nv.callgraph,"",@"SHT_CUDA_CALLGRAPH"
	.align	4
	.sectionentsize	8
	.align		4
        /*0000*/ 	.word	0x00000000
	.align		4
        /*0004*/ 	.word	0xffffffff
	.align		4
        /*0008*/ 	.word	0x00000000
	.align		4
        /*000c*/ 	.word	0xfffffffe
	.align		4
        /*0010*/ 	.word	0x00000000
	.align		4
        /*0014*/ 	.word	0xfffffffd
	.align		4
        /*0018*/ 	.word	0x00000000
	.align		4
        /*001c*/ 	.word	0xfffffffc


//--------------------- .nv.constant4             --------------------------
	.section	.nv.constant4,"a",@progbits
	.align	8
	.align		8
.nv.constant4:
        /*0000*/ 	.dword	_$_str
	.align		8
        /*0008*/ 	.dword	_$_str_$_2


//--------------------- .text.triton_poi_fused__native_batch_norm_legit_no_training_leaky_relu_15 --------------------------
	.section	.text.triton_poi_fused__native_batch_norm_legit_no_training_leaky_relu_15,"ax",@progbits
	.align	128
        .global         triton_poi_fused__native_batch_norm_legit_no_training_leaky_relu_15
        .type           triton_poi_fused__native_batch_norm_legit_no_training_leaky_relu_15,@function
        .size           triton_poi_fused__native_batch_norm_legit_no_training_leaky_relu_15,(.L_x_1 - triton_poi_fused__native_batch_norm_legit_no_training_leaky_relu_15)
        .other          triton_poi_fused__native_batch_norm_legit_no_training_leaky_relu_15,@"STO_CUDA_ENTRY STV_DEFAULT"
triton_poi_fused__native_batch_norm_legit_no_training_leaky_relu_15:
.text.triton_poi_fused__native_batch_norm_legit_no_training_leaky_relu_15:
[----:B------:R-:W-:Y:S01]  /*0000*/  LDC R1, c[0x0][0x28] ;  /* 0x00000a00ff017b82 */ /* 0x000fe20000000800 */
[----:B------:R-:W1:Y:S07]  /*0010*/  S2R R0, SR_TID.X ;  /* 0x0000000000007919 */ /* 0x000e6e0000002100 */
[----:B------:R-:W2:Y:S01]  /*0020*/  LDC.64 R6, c[0x0][0x228] ;  /* 0x00008a00ff067b82 */ /* 0x000ea20000000a00 */
[----:B------:R-:W-:Y:S01]  /*0030*/  ULDC.64 UR4, c[0x0][0x208] ;  /* 0x0000820000047ab9 */ /* 0x000fe20000000a00 */
[----:B------:R-:W3:Y:S06]  /*0040*/  S2R R3, SR_CTAID.X ;  /* 0x0000000000037919 */ /* 0x000eec0000002500 */
[----:B------:R-:W4:Y:S08]  /*0050*/  LDC.64 R4, c[0x0][0x220] ;  /* 0x00008800ff047b82 */ /* 0x000f300000000a00 */
[----:B------:R-:W5:Y:S08]  /*0060*/  LDC.64 R8, c[0x0][0x230] ;  /* 0x00008c00ff087b82 */ /* 0x000f700000000a00 */
[----:B------:R-:W5:Y:S01]  /*0070*/  LDC.64 R10, c[0x0][0x238] ;  /* 0x00008e00ff0a7b82 */ /* 0x000f620000000a00 */
[----:B-1----:R-:W-:-:S02]  /*0080*/  LOP3.LUT R0, R0, 0x7f, RZ, 0xc0, !PT ;  /* 0x0000007f00007812 */ /* 0x002fc400078ec0ff */
[----:B---3--:R-:W-:Y:S02]  /*0090*/  SHF.R.S32.HI R2, RZ, 0x18, R3 ;  /* 0x00000018ff027819 */ /* 0x008fe40000011403 */
[----:B------:R-:W-:Y:S02]  /*00a0*/  LEA R0, R3, R0, 0x7 ;  /* 0x0000000003007211 */ /* 0x000fe400078e38ff */
[----:B------:R-:W-:-:S04]  /*00b0*/  SGXT R3, R2, 0x1 ;  /* 0x000000010203781a */ /* 0x000fc80000000200 */
[----:B------:R-:W-:-:S04]  /*00c0*/  LEA.HI R3, R3, R0, RZ, 0x7 ;  /* 0x0000000003037211 */ /* 0x000fc800078f38ff */
[----:B------:R-:W-:-:S04]  /*00d0*/  LOP3.LUT R3, R3, 0xffffff80, RZ, 0xc0, !PT ;  /* 0xffffff8003037812 */ /* 0x000fc800078ec0ff */
[----:B------:R-:W-:Y:S02]  /*00e0*/  IADD3 R13, R0, -R3, RZ ;  /* 0x80000003000d7210 */ /* 0x000fe40007ffe0ff */
[----:B------:R-:W1:Y:S03]  /*00f0*/  LDC.64 R2, c[0x0][0x218] ;  /* 0x00008600ff027b82 */ /* 0x000e660000000a00 */
[----:B--2---:R-:W-:-:S06]  /*0100*/  IMAD.WIDE R6, R13, 0x4, R6 ;  /* 0x000000040d067825 */ /* 0x004fcc00078e0206 */
[----:B------:R-:W2:Y:S01]  /*0110*/  LDG.E.EL R6, desc[UR4][R6.64] ;  /* 0x0000000406067981 */ /* 0x000ea2000c2e1900 */
[----:B----4-:R-:W-:-:S04]  /*0120*/  IMAD.WIDE R4, R13, 0x4, R4 ;  /* 0x000000040d047825 */ /* 0x010fc800078e0204 */
[C---:B-----5:R-:W-:Y:S02]  /*0130*/  IMAD.WIDE R8, R13.reuse, 0x4, R8 ;  /* 0x000000040d087825 */ /* 0x060fe400078e0208 */
[----:B------:R3:W4:Y:S02]  /*0140*/  LDG.E.EL R5, desc[UR4][R4.64] ;  /* 0x0000000404057981 */ /* 0x000724000c2e1900 */
[----:B0-----:R-:W-:Y:S02]  /*0150*/  IMAD.WIDE R10, R13, 0x4, R10 ;  /* 0x000000040d0a7825 */ /* 0x001fe400078e020a */
[----:B------:R-:W5:Y:S02]  /*0160*/  LDG.E.EL R8, desc[UR4][R8.64] ;  /* 0x0000000408087981 */ /* 0x000f64000c2e1900 */
[----:B-1----:R-:W-:Y:S02]  /*0170*/  IMAD.WIDE R2, R0, 0x4, R2 ;  /* 0x0000000400027825 */ /* 0x002fe400078e0202 */
[----:B------:R-:W5:Y:S04]  /*0180*/  LDG.E.EL R11, desc[UR4][R10.64] ;  /* 0x000000040a0b7981 */ /* 0x000f68000c2e1900 */
[----:B------:R-:W4:Y:S01]  /*0190*/  LDG.E R2, desc[UR4][R2.64] ;  /* 0x0000000402027981 */ /* 0x000f22000c1e1900 */
[----:B---3--:R-:W-:Y:S01]  /*01a0*/  HFMA2.MMA R4, -RZ, RZ, 1.625, 0 ;  /* 0x3e800000ff047435 */ /* 0x008fe200000001ff */
[----:B--2---:R-:W-:-:S04]  /*01b0*/  FADD R6, R6, 9.9999997473787516356e-06 ;  /* 0x3727c5ac06067421 */ /* 0x004fc80000000000 */
[----:B------:R-:W0:Y:S02]  /*01c0*/  MUFU.SQRT R7, R6 ;  /* 0x0000000600077308 */ /* 0x000e240000002000 */
[C---:B0-----:R-:W-:Y:S02]  /*01d0*/  FSETP.GT.AND P0, PT, R7.reuse, 8.50705917302346158658e+37, PT ;  /* 0x7e8000000700780b */ /* 0x041fe40003f04000 */
[----:B------:R-:W-:-:S11]  /*01e0*/  FSETP.GEU.AND P1, PT, R7, 1.175494350822287508e-38, PT ;  /* 0x008000000700780b */ /* 0x000fd60003f2e000 */
[----:B------:R-:W-:-:S04]  /*01f0*/  @P0 FMUL R7, R7, 0.25 ;  /* 0x3e80000007070820 */ /* 0x000fc80000400000 */
[----:B------:R-:W-:-:S06]  /*0200*/  @!P1 FMUL R7, R7, 16777216 ;  /* 0x4b80000007079820 */ /* 0x000fcc0000400000 */
[----:B------:R-:W0:Y:S01]  /*0210*/  MUFU.RCP R7, R7 ;  /* 0x0000000700077308 */ /* 0x000e220000001000 */
[----:B------:R-:W-:Y:S01]  /*0220*/  FSEL R4, R4, 1, P0 ;  /* 0x3f80000004047808 */ /* 0x000fe20000000000 */
[----:B----4-:R-:W-:Y:S02]  /*0230*/  FADD R5, R2, -R5 ;  /* 0x8000000502057221 */ /* 0x010fe40000000000 */
[----:B------:R-:W1:Y:S02]  /*0240*/  LDC.64 R2, c[0x0][0x210] ;  /* 0x00008400ff027b82 */ /* 0x000e640000000a00 */
[----:B------:R-:W-:-:S04]  /*0250*/  @!P1 FMUL R4, R4, 16777216 ;  /* 0x4b80000004049820 */ /* 0x000fc80000400000 */
[----:B0-----:R-:W-:-:S04]  /*0260*/  FMUL R4, R7, R4 ;  /* 0x0000000407047220 */ /* 0x001fc80000400000 */
[----:B------:R-:W-:-:S04]  /*0270*/  FMUL R4, R5, R4 ;  /* 0x0000000405047220 */ /* 0x000fc80000400000 */
[----:B-----5:R-:W-:-:S05]  /*0280*/  FFMA R11, R8, R4, R11 ;  /* 0x00000004080b7223 */ /* 0x020fca000000000b */
[----:B------:R-:W-:Y:S01]  /*0290*/  FSETP.GT.AND P0, PT, R11, RZ, PT ;  /* 0x000000ff0b00720b */ /* 0x000fe20003f04000 */
[----:B-1----:R-:W-:-:S12]  /*02a0*/  IMAD.WIDE R2, R0, 0x4, R2 ;  /* 0x0000000400027825 */ /* 0x002fd800078e0202 */
[----:B------:R-:W-:-:S05]  /*02b0*/  @!P0 FMUL R11, R11, 0.0099999997764825820923 ;  /* 0x3c23d70a0b0b8820 */ /* 0x000fca0000400000 */
[----:B------:R-:W-:Y:S01]  /*02c0*/  STG.E desc[UR4][R2.64], R11 ;  /* 0x0000000b02007986 */ /* 0x000fe2000c101904 */
[----:B------:R-:W-:Y:S05]  /*02d0*/  EXIT ;  /* 0x000000000000794d */ /* 0x000fea0003800000 */
.L_x_0:
[----:B------:R-:W-:-:S00]  /*02e0*/  BRA `(.L_x_0) ;  /* 0xfffffffc00fc7947 */ /* 0x000fc0000383ffff */
[----:B------:R-:W-:-:S00]  /*02f0*/  NOP ;  /* 0x0000000000007918 */ /* 0x000fc00000000000 */
        /* <DEDUP_REMOVED lines=8> */
.L_x_1:


//--------------------- .nv.global.init           --------------------------
	.section	.nv.global.init,"aw",@progbits
.nv.global.init:
	.type		_$_str,@object
	.size		_$_str,(_$_str_$_2 - _$_str)
_$_str:
        /*0000*/ 	.byte	0x5f, 0x5f, 0x43, 0x55, 0x44, 0x41, 0x5f, 0x46, 0x54, 0x5a, 0x00
	.type		_$_str_$_2,@object
	.size		_$_str_$_2,(.L_1 - _$_str_$_2)
_$_str_$_2:
        /*000b*/ 	.byte	0x5f, 0x5f, 0x43, 0x55, 0x44, 0x41, 0x5f, 0x50, 0x52, 0x45, 0x43, 0x5f, 0x53, 0x51, 0x52, 0x54
        /*001b*/ 	.byte	0x00
.L_1:


//--------------------- .nv.constant0.triton_poi_fused__native_batch_norm_legit_no_training_leaky_relu_15 --------------------------
	.section	.nv.constant0.triton_poi_fused__native_batch_norm_legit_no_training_leaky_relu_15,"a",@progbits
	.sectionflags	@""
	.align	4
.nv.constant0.triton_poi_fused__native_batch_norm_legit_no_training_leaky_relu_15:
	.zero		580
